//
// Generated by NVIDIA NVVM Compiler
//
// Compiler Build ID: CL-36424714
// Cuda compilation tools, release 13.0, V13.0.88
// Based on NVVM 20.0.0
//

.version 9.0
.target sm_100
.address_size 64

	// .globl	_Z6kernelPii

.visible .entry _Z6kernelPii(
	.param .u64 .ptr .align 1 _Z6kernelPii_param_0,
	.param .u32 _Z6kernelPii_param_1
)
{
	.reg .b32 	%r<8>;
	.reg .b64 	%rd<5>;

	ld.param.u64 	%rd1, [_Z6kernelPii_param_0];
	cvta.to.global.u64 	%rd2, %rd1;
	mov.u32 	%r1, %tid.x;
	mov.u32 	%r2, %ctaid.x;
	mov.u32 	%r3, %ctaid.y;
	mov.u32 	%r4, %ntid.x;
	mov.u32 	%r5, %nctaid.x;
	mad.lo.s32 	%r6, %r5, %r3, %r2;
	mad.lo.s32 	%r7, %r6, %r4, %r1;
	mul.wide.s32 	%rd3, %r7, 4;
	add.s64 	%rd4, %rd2, %rd3;
	st.global.u32 	[%rd4], %r7;
	ret;

}


// ===== COMPILED SASS (sm_100) =====

	.target	sm_100

	.elftype	@"ET_EXEC"


//--------------------- .note.nv.tkinfo           --------------------------
	.section	.note.nv.tkinfo,"",@"SHT_NOTE"
	.sectionflags	@"SHF_NOTE_NV_TKINFO"
	.tkinfo
        /*0018*/ 	.word	0x00000002
        /*0030*/ 	.string	""
        /*0030*/ 	.string	"ptxas"
        /*0030*/ 	.string	"Cuda compilation tools, release 13.0, V13.0.88"
        /*0030*/ 	.string	"Build cuda_13.0.r13.0/compiler.36424714_0"
        /*0030*/ 	.string	"-arch sm_100 -m 64 "



//--------------------- .note.nv.cuinfo           --------------------------
	.section	.note.nv.cuinfo,"",@"SHT_NOTE"
	.sectionflags	@"SHF_NOTE_NV_CUINFO"
        /*0018*/ 	.short	0x0002
        /*001a*/ 	.short	0x0064
        /*001c*/ 	.short	0x0082
	.zero		2


//--------------------- .nv.info                  --------------------------
	.section	.nv.info,"",@"SHT_CUDA_INFO"
	.align	4


	//----- nvinfo : EIATTR_REGCOUNT
	.align		4
        /*0000*/ 	.byte	0x04, 0x2f
        /*0002*/ 	.short	(.L_1 - .L_0)
	.align		4
.L_0:
        /*0004*/ 	.word	index@(_Z6kernelPii)
        /*0008*/ 	.word	0x00000008


	//----- nvinfo : EIATTR_FRAME_SIZE
	.align		4
.L_1:
        /*000c*/ 	.byte	0x04, 0x11
        /*000e*/ 	.short	(.L_3 - .L_2)
	.align		4
.L_2:
        /*0010*/ 	.word	index@(_Z6kernelPii)
        /*0014*/ 	.word	0x00000000


	//----- nvinfo : EIATTR_MIN_STACK_SIZE
	.align		4
.L_3:
        /*0018*/ 	.byte	0x04, 0x12
        /*001a*/ 	.short	(.L_5 - .L_4)
	.align		4
.L_4:
        /*001c*/ 	.word	index@(_Z6kernelPii)
        /*0020*/ 	.word	0x00000000
.L_5:


//--------------------- .nv.compat                --------------------------
	.section	.nv.compat,"",@"SHT_CUDA_COMPAT_INFO"
	.align	4
        /*0000*/ 	.byte	0x02, 0x09, 0x00, 0x00, 0x02, 0x02, 0x01, 0x00, 0x02, 0x05, 0x05, 0x00, 0x03, 0x07, 0x01, 0x01
        /*0010*/ 	.byte	0x02, 0x03, 0x00, 0x00, 0x02, 0x06, 0x01, 0x00, 0x04, 0x0b, 0x08, 0x00, 0x09, 0x00, 0x00, 0x00
        /*0020*/ 	.byte	0x00, 0x00, 0x00, 0x00


//--------------------- .nv.info._Z6kernelPii     --------------------------
	.section	.nv.info._Z6kernelPii,"",@"SHT_CUDA_INFO"
	.sectionflags	@""
	.align	4


	//----- nvinfo : EIATTR_CUDA_API_VERSION
	.align		4
        /*0000*/ 	.byte	0x04, 0x37
        /*0002*/ 	.short	(.L_7 - .L_6)
.L_6:
        /*0004*/ 	.word	0x00000082


	//----- nvinfo : EIATTR_KPARAM_INFO
	.align		4
.L_7:
        /*0008*/ 	.byte	0x04, 0x17
        /*000a*/ 	.short	(.L_9 - .L_8)
.L_8:
        /*000c*/ 	.word	0x00000000
        /*0010*/ 	.short	0x0001
        /*0012*/ 	.short	0x0008
        /*0014*/ 	.byte	0x00, 0xf0, 0x11, 0x00


	//----- nvinfo : EIATTR_KPARAM_INFO
	.align		4
.L_9:
        /*0018*/ 	.byte	0x04, 0x17
        /*001a*/ 	.short	(.L_11 - .L_10)
.L_10:
        /*001c*/ 	.word	0x00000000
        /*0020*/ 	.short	0x0000
        /*0022*/ 	.short	0x0000
        /*0024*/ 	.byte	0x00, 0xf5, 0x21, 0x00


	//----- nvinfo : EIATTR_SPARSE_MMA_MASK
	.align		4
.L_11:
        /*0028*/ 	.byte	0x03, 0x50
        /*002a*/ 	.short	0x0000


	//----- nvinfo : EIATTR_MAXREG_COUNT
	.align		4
        /*002c*/ 	.byte	0x03, 0x1b
        /*002e*/ 	.short	0x00ff


	//----- nvinfo : EIATTR_MERCURY_ISA_VERSION
	.align		4
        /*0030*/ 	.byte	0x03, 0x5f
        /*0032*/ 	.short	0x0101


	//----- nvinfo : EIATTR_VRC_CTA_INIT_COUNT
	.align		4
        /*0034*/ 	.byte	0x02, 0x4a
	.zero		1
	.zero		1


	//----- nvinfo : EIATTR_EXIT_INSTR_OFFSETS
	.align		4
        /*0038*/ 	.byte	0x04, 0x1c
        /*003a*/ 	.short	(.L_13 - .L_12)


	//   ....[0]....
.L_12:
        /*003c*/ 	.word	0x000000c0


	//----- nvinfo : EIATTR_CBANK_PARAM_SIZE
	.align		4
.L_13:
        /*0040*/ 	.byte	0x03, 0x19
        /*0042*/ 	.short	0x000c


	//----- nvinfo : EIATTR_PARAM_CBANK
	.align		4
        /*0044*/ 	.byte	0x04, 0x0a
        /*0046*/ 	.short	(.L_15 - .L_14)
	.align		4
.L_14:
        /*0048*/ 	.word	index@(.nv.constant0._Z6kernelPii)
        /*004c*/ 	.short	0x0380
        /*004e*/ 	.short	0x000c


	//----- nvinfo : EIATTR_SW_WAR
	.align		4
.L_15:
        /*0050*/ 	.byte	0x04, 0x36
        /*0052*/ 	.short	(.L_17 - .L_16)
.L_16:
        /*0054*/ 	.word	0x00000008
.L_17:


//--------------------- .nv.callgraph             --------------------------
	.section	.nv.callgraph,"",@"SHT_CUDA_CALLGRAPH"
	.align	4
	.sectionentsize	8
	.align		4
        /*0000*/ 	.word	0x00000000
	.align		4
        /*0004*/ 	.word	0xffffffff
	.align		4
        /*0008*/ 	.word	0x00000000
	.align		4
        /*000c*/ 	.word	0xfffffffe
	.align		4
        /*0010*/ 	.word	0x00000000
	.align		4
        /*0014*/ 	.word	0xfffffffd
	.align		4
        /*0018*/ 	.word	0x00000000
	.align		4
        /*001c*/ 	.word	0xfffffffc


//--------------------- .text._Z6kernelPii        --------------------------
	.section	.text._Z6kernelPii,"ax",@progbits
	.align	128
        .global         _Z6kernelPii
        .type           _Z6kernelPii,@function
        .size           _Z6kernelPii,(.L_x_1 - _Z6kernelPii)
        .other          _Z6kernelPii,@"STO_CUDA_ENTRY STV_DEFAULT"
_Z6kernelPii:
.text._Z6kernelPii:
[----:B------:R-:W-:Y:S01]  /*0000*/  LDC R1, c[0x0][0x37c] ;  /* 0x0000df00ff017b82 */ /* 0x000fe20000000800 */
[----:B------:R-:W0:Y:S07]  /*0010*/  S2R R5, SR_TID.X ;  /* 0x0000000000057919 */ /* 0x000e2e0000002100 */
[----:B------:R-:W-:Y:S01]  /*0020*/  S2UR UR4, SR_CTAID.X ;  /* 0x00000000000479c3 */ /* 0x000fe20000002500 */
[----:B------:R-:W1:Y:S07]  /*0030*/  LDCU.64 UR8, c[0x0][0x358] ;  /* 0x00006b00ff0877ac */ /* 0x000e6e0008000a00 */
[----:B------:R-:W2:Y:S08]  /*0040*/  S2UR UR5, SR_CTAID.Y ;  /* 0x00000000000579c3 */ /* 0x000eb00000002600 */
[----:B------:R-:W0:Y:S01]  /*0050*/  LDC R0, c[0x0][0x360] ;  /* 0x0000d800ff007b82 */ /* 0x000e220000000800 */
[----:B------:R-:W2:Y:S07]  /*0060*/  LDCU UR6, c[0x0][0x370] ;  /* 0x00006e00ff0677ac */ /* 0x000eae0008000800 */
[----:B------:R-:W3:Y:S01]  /*0070*/  LDC.64 R2, c[0x0][0x380] ;  /* 0x0000e000ff027b82 */ /* 0x000ee20000000a00 */
[----:B--2---:R-:W-:-:S06]  /*0080*/  UIMAD UR4, UR5, UR6, UR4 ;  /* 0x00000006050472a4 */ /* 0x004fcc000f8e0204 */
[----:B0-----:R-:W-:-:S04]  /*0090*/  IMAD R5, R0, UR4, R5 ;  /* 0x0000000400057c24 */ /* 0x001fc8000f8e0205 */
[----:B---3--:R-:W-:-:S05]  /*00a0*/  IMAD.WIDE R2, R5, 0x4, R2 ;  /* 0x0000000405027825 */ /* 0x008fca00078e0202 */
[----:B-1----:R-:W-:Y:S01]  /*00b0*/  STG.E desc[UR8][R2.64], R5 ;  /* 0x0000000502007986 */ /* 0x002fe2000c101908 */
[----:B------:R-:W-:Y:S05]  /*00c0*/  EXIT ;  /* 0x000000000000794d */ /* 0x000fea0003800000 */
.L_x_0:
[----:B------:R-:W-:-:S00]  /*00d0*/  BRA `(.L_x_0) ;  /* 0xfffffffc00fc7947 */ /* 0x000fc0000383ffff */
[----:B------:R-:W-:-:S00]  /*00e0*/  NOP ;  /* 0x0000000000007918 */ /* 0x000fc00000000000 */
        /* <DEDUP_REMOVED lines=9> */
.L_x_1:


//--------------------- .nv.shared.reserved.0     --------------------------
	.section	.nv.shared.reserved.0,"aw",@nobits
	.weak		__nv_reservedSMEM_offset_0_alias
	.size		__nv_reservedSMEM_offset_0_alias, 0, 64
	.other		__nv_reservedSMEM_offset_0_alias,@"STO_CUDA_RESERVED_SHARED STV_DEFAULT"
__nv_reservedSMEM_offset_0_alias:
	.zero		0
	.zero		64


//--------------------- .nv.constant0._Z6kernelPii --------------------------
	.section	.nv.constant0._Z6kernelPii,"a",@progbits
	.sectionflags	@""
	.align	4
.nv.constant0._Z6kernelPii:
	.zero		908


//--------------------- SYMBOLS --------------------------

	.type		.nv.reservedSmem.offset0,@object
	.size		.nv.reservedSmem.offset0,0x4
